	.headerflags	@"EF_CUDA_TEXMODE_UNIFIED EF_CUDA_64BIT_ADDRESS EF_CUDA_ACCELERATORS EF_CUDA_SM90 EF_CUDA_VIRTUAL_SM(EF_CUDA_SM90)"
	.elftype	@"ET_EXEC"


//--------------------- .nv.info                  --------------------------
	.section	.nv.info,"",@"SHT_CUDA_INFO"
	.align	4


	//----- nvinfo : EIATTR_REGCOUNT
	.align		4
        /*0000*/ 	.byte	0x04, 0x2f
        /*0002*/ 	.short	(.L_3 - .L_2)
	.align		4
.L_2:
        /*0004*/ 	.word	index@(triton_poi_fused__native_batch_norm_legit_no_training_add_relu_28)
        /*0008*/ 	.word	0x00000038


	//----- nvinfo : EIATTR_MIN_STACK_SIZE
	.align		4
.L_3:
        /*000c*/ 	.byte	0x04, 0x12
        /*000e*/ 	.short	(.L_5 - .L_4)
	.align		4
.L_4:
        /*0010*/ 	.word	index@(triton_poi_fused__native_batch_norm_legit_no_training_add_relu_28)
        /*0014*/ 	.word	0x00000000


	//----- nvinfo : EIATTR_FRAME_SIZE
	.align		4
.L_5:
        /*0018*/ 	.byte	0x04, 0x11
        /*001a*/ 	.short	(.L_7 - .L_6)
	.align		4
.L_6:
        /*001c*/ 	.word	index@(triton_poi_fused__native_batch_norm_legit_no_training_add_relu_28)
        /*0020*/ 	.word	0x00000000


	//----- nvinfo : EIATTR_MIN_STACK_SIZE
	.align		4
.L_7:
        /*0024*/ 	.byte	0x04, 0x12
        /*0026*/ 	.short	(.L_9 - .L_8)
	.align		4
.L_8:
        /*0028*/ 	.word	index@(triton_poi_fused__native_batch_norm_legit_no_training_add_relu_28)
        /*002c*/ 	.word	0x00000000
.L_9:


//--------------------- .nv.info.triton_poi_fused__native_batch_norm_legit_no_training_add_relu_28 --------------------------
	.section	.nv.info.triton_poi_fused__native_batch_norm_legit_no_training_add_relu_28,"",@"SHT_CUDA_INFO"
	.sectionflags	@""
	.align	4


	//----- nvinfo : EIATTR_CUDA_API_VERSION
	.align		4
        /*0000*/ 	.byte	0x04, 0x37
        /*0002*/ 	.short	(.L_11 - .L_10)
.L_10:
        /*0004*/ 	.word	0x0000007c


	//----- nvinfo : EIATTR_KPARAM_INFO
	.align		4
.L_11:
        /*0008*/ 	.byte	0x04, 0x17
        /*000a*/ 	.short	(.L_13 - .L_12)
.L_12:
        /*000c*/ 	.word	0x00000000
        /*0010*/ 	.short	0x0009
        /*0012*/ 	.short	0x0044
        /*0014*/ 	.byte	0x00, 0xf0, 0x11, 0x00


	//----- nvinfo : EIATTR_KPARAM_INFO
	.align		4
.L_13:
        /*0018*/ 	.byte	0x04, 0x17
        /*001a*/ 	.short	(.L_15 - .L_14)
.L_14:
        /*001c*/ 	.word	0x00000000
        /*0020*/ 	.short	0x0008
        /*0022*/ 	.short	0x0040
        /*0024*/ 	.byte	0x00, 0xf0, 0x11, 0x00


	//----- nvinfo : EIATTR_KPARAM_INFO
	.align		4
.L_15:
        /*0028*/ 	.byte	0x04, 0x17
        /*002a*/ 	.short	(.L_17 - .L_16)
.L_16:
        /*002c*/ 	.word	0x00000000
        /*0030*/ 	.short	0x0007
        /*0032*/ 	.short	0x0038
        /*0034*/ 	.byte	0x00, 0xf4, 0x21, 0x00


	//----- nvinfo : EIATTR_KPARAM_INFO
	.align		4
.L_17:
        /*0038*/ 	.byte	0x04, 0x17
        /*003a*/ 	.short	(.L_19 - .L_18)
.L_18:
        /*003c*/ 	.word	0x00000000
        /*0040*/ 	.short	0x0006
        /*0042*/ 	.short	0x0030
        /*0044*/ 	.byte	0x00, 0xf4, 0x21, 0x00


	//----- nvinfo : EIATTR_KPARAM_INFO
	.align		4
.L_19:
        /*0048*/ 	.byte	0x04, 0x17
        /*004a*/ 	.short	(.L_21 - .L_20)
.L_20:
        /*004c*/ 	.word	0x00000000
        /*0050*/ 	.short	0x0005
        /*0052*/ 	.short	0x0028
        /*0054*/ 	.byte	0x00, 0xf4, 0x21, 0x00


	//----- nvinfo : EIATTR_KPARAM_INFO
	.align		4
.L_21:
        /*0058*/ 	.byte	0x04, 0x17
        /*005a*/ 	.short	(.L_23 - .L_22)
.L_22:
        /*005c*/ 	.word	0x00000000
        /*0060*/ 	.short	0x0004
        /*0062*/ 	.short	0x0020
        /*0064*/ 	.byte	0x00, 0xf4, 0x21, 0x00


	//----- nvinfo : EIATTR_KPARAM_INFO
	.align		4
.L_23:
        /*0068*/ 	.byte	0x04, 0x17
        /*006a*/ 	.short	(.L_25 - .L_24)
.L_24:
        /*006c*/ 	.word	0x00000000
        /*0070*/ 	.short	0x0003
        /*0072*/ 	.short	0x0018
        /*0074*/ 	.byte	0x00, 0xf4, 0x21, 0x00


	//----- nvinfo : EIATTR_KPARAM_INFO
	.align		4
.L_25:
        /*0078*/ 	.byte	0x04, 0x17
        /*007a*/ 	.short	(.L_27 - .L_26)
.L_26:
        /*007c*/ 	.word	0x00000000
        /*0080*/ 	.short	0x0002
        /*0082*/ 	.short	0x0010
        /*0084*/ 	.byte	0x00, 0xf4, 0x21, 0x00


	//----- nvinfo : EIATTR_KPARAM_INFO
	.align		4
.L_27:
        /*0088*/ 	.byte	0x04, 0x17
        /*008a*/ 	.short	(.L_29 - .L_28)
.L_28:
        /*008c*/ 	.word	0x00000000
        /*0090*/ 	.short	0x0001
        /*0092*/ 	.short	0x0008
        /*0094*/ 	.byte	0x00, 0xf4, 0x21, 0x00


	//----- nvinfo : EIATTR_KPARAM_INFO
	.align		4
.L_29:
        /*0098*/ 	.byte	0x04, 0x17
        /*009a*/ 	.short	(.L_31 - .L_30)
.L_30:
        /*009c*/ 	.word	0x00000000
        /*00a0*/ 	.short	0x0000
        /*00a2*/ 	.short	0x0000
        /*00a4*/ 	.byte	0x00, 0xf4, 0x21, 0x00


	//----- nvinfo : EIATTR_SPARSE_MMA_MASK
	.align		4
.L_31:
        /*00a8*/ 	.byte	0x03, 0x50
        /*00aa*/ 	.short	0x0000


	//----- nvinfo : EIATTR_MAXREG_COUNT
	.align		4
        /*00ac*/ 	.byte	0x03, 0x1b
        /*00ae*/ 	.short	0x00ff


	//----- nvinfo : EIATTR_EXIT_INSTR_OFFSETS
	.align		4
        /*00b0*/ 	.byte	0x04, 0x1c
        /*00b2*/ 	.short	(.L_33 - .L_32)


	//   ....[0]....
.L_32:
        /*00b4*/ 	.word	0x00001890


	//   ....[1]....
        /*00b8*/ 	.word	0x000018d0


	//----- nvinfo : EIATTR_REQNTID
	.align		4
.L_33:
        /*00bc*/ 	.byte	0x04, 0x10
        /*00be*/ 	.short	(.L_35 - .L_34)
.L_34:
        /*00c0*/ 	.word	0x00000100
        /*00c4*/ 	.word	0x00000001
        /*00c8*/ 	.word	0x00000001


	//----- nvinfo : EIATTR_CBANK_PARAM_SIZE
	.align		4
.L_35:
        /*00cc*/ 	.byte	0x03, 0x19
        /*00ce*/ 	.short	0x0048


	//----- nvinfo : EIATTR_PARAM_CBANK
	.align		4
        /*00d0*/ 	.byte	0x04, 0x0a
        /*00d2*/ 	.short	(.L_37 - .L_36)
	.align		4
.L_36:
        /*00d4*/ 	.word	index@(.nv.constant0.triton_poi_fused__native_batch_norm_legit_no_training_add_relu_28)
        /*00d8*/ 	.short	0x0210
        /*00da*/ 	.short	0x0048


	//----- nvinfo : EIATTR_SW_WAR
	.align		4
.L_37:
        /*00dc*/ 	.byte	0x04, 0x36
        /*00de*/ 	.short	(.L_39 - .L_38)
.L_38:
        /*00e0*/ 	.word	0x00000008
.L_39:


//--------------------- .nv.callgraph             --------------------------
	.section	.nv.callgraph,"",@"SHT_CUDA_CALLGRAPH"
	.align	4
	.sectionentsize	8
	.align		4
        /*0000*/ 	.word	0x00000000
	.align		4
        /*0004*/ 	.word	0xffffffff
	.align		4
        /*0008*/ 	.word	0x00000000
	.align		4
        /*000c*/ 	.word	0xfffffffe
	.align		4
        /*0010*/ 	.word	0x00000000
	.align		4
        /*0014*/ 	.word	0xfffffffd
	.align		4
        /*0018*/ 	.word	0x00000000
	.align		4
        /*001c*/ 	.word	0xfffffffc


//--------------------- .nv.constant4             --------------------------
	.section	.nv.constant4,"a",@progbits
	.align	8
	.align		8
.nv.constant4:
        /*0000*/ 	.dword	_$_str
	.align		8
        /*0008*/ 	.dword	_$_str_$_2


//--------------------- .text.triton_poi_fused__native_batch_norm_legit_no_training_add_relu_28 --------------------------
	.section	.text.triton_poi_fused__native_batch_norm_legit_no_training_add_relu_28,"ax",@progbits
	.sectionflags	@"SHF_BARRIERS=1"
	.align	128
        .global         triton_poi_fused__native_batch_norm_legit_no_training_add_relu_28
        .type           triton_poi_fused__native_batch_norm_legit_no_training_add_relu_28,@function
        .size           triton_poi_fused__native_batch_norm_legit_no_training_add_relu_28,(.L_x_1 - triton_poi_fused__native_batch_norm_legit_no_training_add_relu_28)
        .other          triton_poi_fused__native_batch_norm_legit_no_training_add_relu_28,@"STO_CUDA_ENTRY STV_DEFAULT"
triton_poi_fused__native_batch_norm_legit_no_training_add_relu_28:
.text.triton_poi_fused__native_batch_norm_legit_no_training_add_relu_28:
[----:B------:R-:W0:Y:S01]  /*0000*/  LDC R1, c[0x0][0x28] ;  /* 0x00000a00ff017b82 */ /* 0x000e220000000800 */
[----:B------:R-:W1:Y:S07]  /*0010*/  S2R R22, SR_TID.X ;  /* 0x0000000000167919 */ /* 0x000e6e0000002100 */
[----:B------:R-:W2:Y:S01]  /*0020*/  LDC.64 R24, c[0x0][0x210] ;  /* 0x00008400ff187b82 */ /* 0x000ea20000000a00 */
[----:B------:R-:W-:Y:S01]  /*0030*/  CS2R R6, SRZ ;  /* 0x0000000000067805 */ /* 0x000fe2000001ff00 */
[----:B------:R-:W-:Y:S01]  /*0040*/  ULDC.64 UR6, c[0x0][0x208] ;  /* 0x0000820000067ab9 */ /* 0x000fe20000000a00 */
[----:B------:R-:W3:Y:S01]  /*0050*/  S2R R21, SR_CTAID.Y ;  /* 0x0000000000157919 */ /* 0x000ee20000002600 */
[----:B------:R-:W-:-:S02]  /*0060*/  CS2R R8, SRZ ;  /* 0x0000000000087805 */ /* 0x000fc4000001ff00 */
[----:B------:R-:W-:Y:S01]  /*0070*/  CS2R R10, SRZ ;  /* 0x00000000000a7805 */ /* 0x000fe2000001ff00 */
[----:B------:R-:W4:Y:S01]  /*0080*/  S2R R38, SR_CTAID.X ;  /* 0x0000000000267919 */ /* 0x000f220000002500 */
[----:B------:R-:W-:Y:S02]  /*0090*/  CS2R R12, SRZ ;  /* 0x00000000000c7805 */ /* 0x000fe4000001ff00 */
[----:B------:R-:W-:Y:S01]  /*00a0*/  CS2R R14, SRZ ;  /* 0x00000000000e7805 */ /* 0x000fe2000001ff00 */
[----:B------:R-:W5:Y:S01]  /*00b0*/  S2UR UR5, SR_CgaCtaId ;  /* 0x00000000000579c3 */ /* 0x000f620000008800 */
[----:B------:R-:W-:Y:S01]  /*00c0*/  UMOV UR4, 0x400 ;  /* 0x0000040000047882 */ /* 0x000fe20000000000 */
[----:B------:R-:W-:-:S06]  /*00d0*/  HFMA2.MMA R42, -RZ, RZ, 0, 0 ;  /* 0x00000000ff2a7435 */ /* 0x000fcc00000001ff */
[----:B------:R-:W2:Y:S01]  /*00e0*/  LDC.64 R40, c[0x0][0x230] ;  /* 0x00008c00ff287b82 */ /* 0x000ea20000000a00 */
[----:B-1----:R-:W-:Y:S01]  /*00f0*/  IMAD.SHL.U32 R23, R22, 0x4, RZ ;  /* 0x0000000416177824 */ /* 0x002fe200078e00ff */
[----:B------:R-:W-:-:S04]  /*0100*/  SHF.R.U32.HI R4, RZ, 0x6, R22 ;  /* 0x00000006ff047819 */ /* 0x000fc80000011616 */
[----:B------:R-:W-:Y:S01]  /*0110*/  LOP3.LUT R0, R23, 0xfc, RZ, 0xc0, !PT ;  /* 0x000000fc17007812 */ /* 0x000fe200078ec0ff */
[----:B----4-:R-:W-:-:S03]  /*0120*/  IMAD.SHL.U32 R38, R38, 0x10, RZ ;  /* 0x0000001026267824 */ /* 0x010fc600078e00ff */
[----:B---3--:R-:W-:-:S04]  /*0130*/  PRMT R0, R0, 0x6540, R21 ;  /* 0x0000654000007816 */ /* 0x008fc80000000015 */
[----:B------:R-:W-:Y:S02]  /*0140*/  SHF.R.S32.HI R3, RZ, 0x1f, R0 ;  /* 0x0000001fff037819 */ /* 0x000fe40000011400 */
[----:B------:R-:W-:Y:S02]  /*0150*/  ISETP.GE.AND P1, PT, R0, 0x100, PT ;  /* 0x000001000000780c */ /* 0x000fe40003f26270 */
[----:B------:R-:W-:-:S04]  /*0160*/  LEA.HI R3, R3, R0, RZ, 0x6 ;  /* 0x0000000003037211 */ /* 0x000fc800078f30ff */
[C---:B------:R-:W-:Y:S01]  /*0170*/  LOP3.LUT R5, R3.reuse, 0xffffffc0, RZ, 0xc0, !PT ;  /* 0xffffffc003057812 */ /* 0x040fe200078ec0ff */
[----:B------:R-:W-:Y:S01]  /*0180*/  IMAD.SHL.U32 R2, R3, 0x10, RZ ;  /* 0x0000001003027824 */ /* 0x000fe200078e00ff */
[----:B------:R-:W-:-:S04]  /*0190*/  SGXT.U32 R3, R4, 0x2 ;  /* 0x000000020403781a */ /* 0x000fc80000000000 */
[----:B------:R-:W-:-:S04]  /*01a0*/  LOP3.LUT R2, R2, 0xfffffc00, RZ, 0xc0, !PT ;  /* 0xfffffc0002027812 */ /* 0x000fc800078ec0ff */
[----:B------:R-:W-:Y:S02]  /*01b0*/  IADD3 R27, R2, R0, -R5 ;  /* 0x00000000021b7210 */ /* 0x000fe40007ffe805 */
[----:B------:R-:W-:Y:S02]  /*01c0*/  CS2R R4, SRZ ;  /* 0x0000000000047805 */ /* 0x000fe4000001ff00 */
[----:B------:R-:W-:-:S04]  /*01d0*/  LOP3.LUT R0, R38, R3, RZ, 0xfc, !PT ;  /* 0x0000000326007212 */ /* 0x000fc800078efcff */
[C---:B------:R-:W-:Y:S01]  /*01e0*/  ISETP.LT.AND P0, PT, R0.reuse, 0x10, !P1 ;  /* 0x000000100000780c */ /* 0x040fe20004f01270 */
[C---:B------:R-:W-:Y:S01]  /*01f0*/  IMAD R36, R0.reuse, 0x40, R27 ;  /* 0x0000004000247824 */ /* 0x040fe200078e021b */
[C---:B------:R-:W-:Y:S02]  /*0200*/  LOP3.LUT R2, R0.reuse, 0x4, RZ, 0xfc, !PT ;  /* 0x0000000400027812 */ /* 0x040fe400078efcff */
[----:B------:R-:W-:Y:S01]  /*0210*/  LOP3.LUT R3, R0, 0x8, RZ, 0xfc, !PT ;  /* 0x0000000800037812 */ /* 0x000fe200078efcff */
[----:B--2---:R-:W-:Y:S01]  /*0220*/  IMAD.WIDE R16, R36, 0x4, R24 ;  /* 0x0000000424107825 */ /* 0x004fe200078e0218 */
[C---:B------:R-:W-:Y:S02]  /*0230*/  ISETP.LT.AND P3, PT, R2.reuse, 0x10, !P1 ;  /* 0x000000100200780c */ /* 0x040fe40004f61270 */
[----:B------:R-:W-:Y:S01]  /*0240*/  SHF.R.U32.HI R20, RZ, 0x2, R22 ;  /* 0x00000002ff147819 */ /* 0x000fe20000011616 */
[----:B------:R-:W-:Y:S01]  /*0250*/  IMAD R2, R2, 0x40, R27 ;  /* 0x0000004002027824 */ /* 0x000fe200078e021b */
[----:B-----5:R-:W-:Y:S01]  /*0260*/  UPRMT UR4, UR5, 0x654, UR4 ;  /* 0x0000065405047896 */ /* 0x020fe20008000004 */
[----:B------:R-:W-:-:S02]  /*0270*/  SHF.R.S32.HI R30, RZ, 0x17, R21 ;  /* 0x00000017ff1e7819 */ /* 0x000fc40000011415 */
[----:B------:R1:W2:Y:S01]  /*0280*/  @P0 LDG.E.EL.128 R4, desc[UR6][R16.64] ;  /* 0x0000000610040981 */ /* 0x0002a2000c2e1d00 */
[----:B------:R-:W-:Y:S01]  /*0290*/  IMAD.WIDE R18, R2, 0x4, R24 ;  /* 0x0000000402127825 */ /* 0x000fe200078e0218 */
[----:B------:R-:W-:Y:S02]  /*02a0*/  LOP3.LUT R37, R23, 0x3fc, RZ, 0xc0, !PT ;  /* 0x000003fc17257812 */ /* 0x000fe400078ec0ff */
[----:B------:R-:W-:Y:S02]  /*02b0*/  P2R R26, PR, RZ, 0x1 ;  /* 0x00000001ff1a7803 */ /* 0x000fe40000000000 */
[----:B------:R3:W4:Y:S01]  /*02c0*/  @P3 LDG.E.EL.128 R8, desc[UR6][R18.64] ;  /* 0x0000000612083981 */ /* 0x000722000c2e1d00 */
[C---:B------:R-:W-:Y:S01]  /*02d0*/  ISETP.LT.AND P2, PT, R3.reuse, 0x10, !P1 ;  /* 0x000000100300780c */ /* 0x040fe20004f41270 */
[----:B------:R-:W-:-:S04]  /*02e0*/  IMAD R3, R3, 0x40, R27 ;  /* 0x0000004003037824 */ /* 0x000fc800078e021b */
[----:B------:R-:W-:-:S08]  /*02f0*/  IMAD.WIDE R28, R3, 0x4, R24 ;  /* 0x00000004031c7825 */ /* 0x000fd000078e0218 */
[----:B------:R5:W4:Y:S01]  /*0300*/  @P2 LDG.E.EL.128 R12, desc[UR6][R28.64] ;  /* 0x000000061c0c2981 */ /* 0x000b22000c2e1d00 */
[----:B------:R-:W-:-:S04]  /*0310*/  LOP3.LUT R0, R0, 0xc, RZ, 0xfc, !PT ;  /* 0x0000000c00007812 */ /* 0x000fc800078efcff */
[C---:B------:R-:W-:Y:S01]  /*0320*/  ISETP.LT.AND P1, PT, R0.reuse, 0x10, !P1 ;  /* 0x000000100000780c */ /* 0x040fe20004f21270 */
[----:B------:R-:W-:Y:S01]  /*0330*/  IMAD R0, R0, 0x40, R27 ;  /* 0x0000004000007824 */ /* 0x000fe200078e021b */
[----:B-1----:R-:W-:Y:S02]  /*0340*/  CS2R R16, SRZ ;  /* 0x0000000000107805 */ /* 0x002fe4000001ff00 */
[----:B---3--:R-:W-:Y:S01]  /*0350*/  CS2R R18, SRZ ;  /* 0x0000000000127805 */ /* 0x008fe2000001ff00 */
[----:B------:R-:W-:-:S08]  /*0360*/  IMAD.WIDE R24, R0, 0x4, R24 ;  /* 0x0000000400187825 */ /* 0x000fd000078e0218 */
[----:B------:R1:W3:Y:S01]  /*0370*/  @P1 LDG.E.EL.128 R16, desc[UR6][R24.64] ;  /* 0x0000000618101981 */ /* 0x0002e2000c2e1d00 */
[----:B------:R-:W-:Y:S02]  /*0380*/  LOP3.LUT R27, R20, 0x30, RZ, 0xc0, !PT ;  /* 0x00000030141b7812 */ /* 0x000fe400078ec0ff */
[----:B------:R-:W-:-:S03]  /*0390*/  SGXT R20, R30, 0x1 ;  /* 0x000000011e14781a */ /* 0x000fc60000000200 */
[----:B------:R-:W-:-:S04]  /*03a0*/  VIADD R30, R27, UR4 ;  /* 0x000000041b1e7c36 */ /* 0x000fc80008000000 */
[----:B------:R-:W-:Y:S01]  /*03b0*/  IMAD R37, R37, 0x4, R30 ;  /* 0x0000000425257824 */ /* 0x000fe200078e021e */
[C---:B-----5:R-:W-:Y:S01]  /*03c0*/  PRMT R29, R22.reuse, 0x6540, R21 ;  /* 0x00006540161d7816 */ /* 0x060fe20000000015 */
[----:B-1----:R-:W1:Y:S01]  /*03d0*/  LDC.64 R24, c[0x0][0x220] ;  /* 0x00008800ff187b82 */ /* 0x002e620000000a00 */
[----:B------:R-:W-:Y:S02]  /*03e0*/  LOP3.LUT R27, R22, 0xff, RZ, 0xc0, !PT ;  /* 0x000000ff161b7812 */ /* 0x000fe400078ec0ff */
[----:B------:R-:W-:Y:S02]  /*03f0*/  LEA.HI R28, R20, R29, RZ, 0x6 ;  /* 0x0000001d141c7211 */ /* 0x000fe400078f30ff */
[----:B------:R-:W-:Y:S02]  /*0400*/  LEA R27, R27, UR4, 0x2 ;  /* 0x000000041b1b7c11 */ /* 0x000fe4000f8e10ff */
[----:B------:R-:W-:Y:S02]  /*0410*/  LOP3.LUT R28, R28, 0xffffffc0, RZ, 0xc0, !PT ;  /* 0xffffffc01c1c7812 */ /* 0x000fe400078ec0ff */
[----:B------:R-:W-:-:S03]  /*0420*/  ISETP.GE.AND P0, PT, R29, 0x100, PT ;  /* 0x000001001d00780c */ /* 0x000fc60003f06270 */
[----:B------:R-:W-:-:S04]  /*0430*/  IMAD.IADD R39, R29, 0x1, -R28 ;  /* 0x000000011d277824 */ /* 0x000fc800078e0a1c */
[C---:B-1----:R-:W-:Y:S02]  /*0440*/  IMAD.WIDE R34, R39.reuse, 0x4, R24 ;  /* 0x0000000427227825 */ /* 0x042fe400078e0218 */
[----:B------:R-:W1:Y:S01]  /*0450*/  LDC.64 R24, c[0x0][0x218] ;  /* 0x00008600ff187b82 */ /* 0x000e620000000a00 */
[----:B--2---:R2:W-:Y:S07]  /*0460*/  STS.128 [R37], R4 ;  /* 0x0000000425007388 */ /* 0x0045ee0000000c00 */
[----:B------:R-:W-:Y:S08]  /*0470*/  BAR.SYNC.DEFER_BLOCKING 0x0 ;  /* 0x0000000000007b1d */ /* 0x000ff00000010000 */
[----:B--2---:R-:W2:Y:S01]  /*0480*/  LDC.64 R4, c[0x0][0x228] ;  /* 0x00008a00ff047b82 */ /* 0x004ea20000000a00 */
[----:B------:R-:W-:Y:S04]  /*0490*/  LDS R31, [R27] ;  /* 0x000000001b1f7984 */ /* 0x000fe80000000800 */
[----:B------:R-:W-:Y:S04]  /*04a0*/  LDS R30, [R27+0x410] ;  /* 0x000410001b1e7984 */ /* 0x000fe80000000800 */
[----:B------:R-:W5:Y:S04]  /*04b0*/  LDS R28, [R27+0x820] ;  /* 0x000820001b1c7984 */ /* 0x000f680000000800 */
[----:B------:R-:W-:Y:S01]  /*04c0*/  LDS R29, [R27+0xc30] ;  /* 0x000c30001b1d7984 */ /* 0x000fe20000000800 */
[----:B------:R-:W-:Y:S06]  /*04d0*/  BAR.SYNC.DEFER_BLOCKING 0x0 ;  /* 0x0000000000007b1d */ /* 0x000fec0000010000 */
[----:B----4-:R-:W-:Y:S02]  /*04e0*/  STS.128 [R37], R8 ;  /* 0x0000000825007388 */ /* 0x010fe40000000c00 */
[----:B------:R-:W-:Y:S06]  /*04f0*/  BAR.SYNC.DEFER_BLOCKING 0x0 ;  /* 0x0000000000007b1d */ /* 0x000fec0000010000 */
[----:B------:R-:W-:Y:S04]  /*0500*/  LDS R32, [R27] ;  /* 0x000000001b207984 */ /* 0x000fe80000000800 */
[----:B------:R-:W4:Y:S04]  /*0510*/  LDS R33, [R27+0x410] ;  /* 0x000410001b217984 */ /* 0x000f280000000800 */
[----:B------:R-:W-:Y:S04]  /*0520*/  LDS R6, [R27+0x820] ;  /* 0x000820001b067984 */ /* 0x000fe80000000800 */
[----:B------:R-:W-:Y:S01]  /*0530*/  LDS R7, [R27+0xc30] ;  /* 0x000c30001b077984 */ /* 0x000fe20000000800 */
[----:B------:R-:W-:Y:S06]  /*0540*/  BAR.SYNC.DEFER_BLOCKING 0x0 ;  /* 0x0000000000007b1d */ /* 0x000fec0000010000 */
[----:B------:R1:W-:Y:S02]  /*0550*/  STS.128 [R37], R12 ;  /* 0x0000000c25007388 */ /* 0x0003e40000000c00 */
[----:B------:R-:W-:Y:S06]  /*0560*/  BAR.SYNC.DEFER_BLOCKING 0x0 ;  /* 0x0000000000007b1d */ /* 0x000fec0000010000 */
[----:B------:R-:W-:Y:S04]  /*0570*/  LDS R9, [R27] ;  /* 0x000000001b097984 */ /* 0x000fe80000000800 */
[----:B------:R-:W-:Y:S04]  /*0580*/  LDS R11, [R27+0x410] ;  /* 0x000410001b0b7984 */ /* 0x000fe80000000800 */
[----:B------:R-:W-:Y:S04]  /*0590*/  LDS R10, [R27+0x820] ;  /* 0x000820001b0a7984 */ /* 0x000fe80000000800 */
[----:B------:R-:W4:Y:S01]  /*05a0*/  LDS R8, [R27+0xc30] ;  /* 0x000c30001b087984 */ /* 0x000f220000000800 */
[----:B------:R-:W-:Y:S06]  /*05b0*/  BAR.SYNC.DEFER_BLOCKING 0x0 ;  /* 0x0000000000007b1d */ /* 0x000fec0000010000 */
[----:B---3--:R3:W-:Y:S02]  /*05c0*/  STS.128 [R37], R16 ;  /* 0x0000001025007388 */ /* 0x0087e40000000c00 */
[----:B------:R-:W-:Y:S06]  /*05d0*/  BAR.SYNC.DEFER_BLOCKING 0x0 ;  /* 0x0000000000007b1d */ /* 0x000fec0000010000 */
[----:B------:R-:W3:Y:S01]  /*05e0*/  @!P0 LDG.E.EL R42, desc[UR6][R34.64] ;  /* 0x00000006222a8981 */ /* 0x000ee2000c2e1900 */
[----:B01----:R-:W-:Y:S01]  /*05f0*/  CS2R R12, SRZ ;  /* 0x00000000000c7805 */ /* 0x003fe2000001ff00 */
[----:B------:R-:W-:-:S02]  /*0600*/  IMAD.WIDE R24, R39, 0x4, R24 ;  /* 0x0000000427187825 */ /* 0x000fc400078e0218 */
[----:B------:R-:W0:Y:S02]  /*0610*/  LDS R15, [R27] ;  /* 0x000000001b0f7984 */ /* 0x000e240000000800 */
[----:B------:R-:W-:Y:S02]  /*0620*/  IMAD.MOV.U32 R14, RZ, RZ, RZ ;  /* 0x000000ffff0e7224 */ /* 0x000fe400078e00ff */
[----:B------:R1:W5:Y:S01]  /*0630*/  @!P0 LDG.E.EL R12, desc[UR6][R24.64] ;  /* 0x00000006180c8981 */ /* 0x000362000c2e1900 */
[----:B--2---:R-:W-:-:S03]  /*0640*/  IMAD.WIDE R4, R39, 0x4, R4 ;  /* 0x0000000427047825 */ /* 0x004fc600078e0204 */
[----:B------:R-:W2:Y:S01]  /*0650*/  LDS R17, [R27+0x410] ;  /* 0x000410001b117984 */ /* 0x000ea20000000800 */
[----:B------:R-:W-:-:S03]  /*0660*/  IMAD.WIDE R40, R39, 0x4, R40 ;  /* 0x0000000427287825 */ /* 0x000fc600078e0228 */
[----:B------:R1:W2:Y:S04]  /*0670*/  @!P0 LDG.E.EL R14, desc[UR6][R4.64] ;  /* 0x00000006040e8981 */ /* 0x0002a8000c2e1900 */
[----:B------:R-:W2:Y:S04]  /*0680*/  @!P0 LDG.E.EL R13, desc[UR6][R40.64] ;  /* 0x00000006280d8981 */ /* 0x000ea8000c2e1900 */
[----:B------:R-:W0:Y:S04]  /*0690*/  LDS R19, [R27+0x820] ;  /* 0x000820001b137984 */ /* 0x000e280000000800 */
[----:B-1----:R-:W1:Y:S01]  /*06a0*/  LDS R25, [R27+0xc30] ;  /* 0x000c30001b197984 */ /* 0x002e620000000800 */
[----:B------:R-:W-:Y:S01]  /*06b0*/  IMAD.MOV.U32 R5, RZ, RZ, 0x3e800000 ;  /* 0x3e800000ff057424 */ /* 0x000fe200078e00ff */
[----:B------:R-:W-:-:S04]  /*06c0*/  SHF.R.U32.HI R4, RZ, 0x2, R22 ;  /* 0x00000002ff047819 */ /* 0x000fc80000011616 */
[----:B------:R-:W-:-:S04]  /*06d0*/  SGXT.U32 R4, R4, 0x6 ;  /* 0x000000060404781a */ /* 0x000fc80000000000 */
[----:B------:R-:W-:Y:S02]  /*06e0*/  PRMT R47, R4, 0x6540, R21 ;  /* 0x00006540042f7816 */ /* 0x000fe40000000015 */
[----:B------:R-:W-:Y:S02]  /*06f0*/  LOP3.LUT R38, R38, 0xc, R23, 0xf8, !PT ;  /* 0x0000000c26267812 */ /* 0x000fe400078ef817 */
[----:B------:R-:W-:Y:S01]  /*0700*/  LOP3.LUT R21, R47, 0x80, RZ, 0xfc, !PT ;  /* 0x000000802f157812 */ /* 0x000fe200078efcff */
[----:B---3--:R-:W-:-:S04]  /*0710*/  FADD R42, R42, 9.9999997473787516356e-06 ;  /* 0x3727c5ac2a2a7421 */ /* 0x008fc80000000000 */
[----:B------:R-:W3:Y:S02]  /*0720*/  MUFU.SQRT R16, R42 ;  /* 0x0000002a00107308 */ /* 0x000ee40000002000 */
[C---:B---3--:R-:W-:Y:S02]  /*0730*/  FSETP.GT.AND P0, PT, R16.reuse, 8.50705917302346158658e+37, PT ;  /* 0x7e8000001000780b */ /* 0x048fe40003f04000 */
[----:B------:R-:W-:-:S11]  /*0740*/  FSETP.GEU.AND P4, PT, R16, 1.175494350822287508e-38, PT ;  /* 0x008000001000780b */ /* 0x000fd60003f8e000 */
[----:B------:R-:W-:-:S04]  /*0750*/  @P0 FMUL R16, R16, 0.25 ;  /* 0x3e80000010100820 */ /* 0x000fc80000400000 */
[----:B------:R-:W-:-:S06]  /*0760*/  @!P4 FMUL R16, R16, 16777216 ;  /* 0x4b8000001010c820 */ /* 0x000fcc0000400000 */
[----:B------:R-:W3:Y:S01]  /*0770*/  MUFU.RCP R16, R16 ;  /* 0x0000001000107308 */ /* 0x000ee20000001000 */
[----:B------:R-:W-:Y:S01]  /*0780*/  FSEL R5, R5, 1, P0 ;  /* 0x3f80000005057808 */ /* 0x000fe20000000000 */
[----:B-----5:R-:W-:-:S04]  /*0790*/  FADD R28, R28, -R12 ;  /* 0x8000000c1c1c7221 */ /* 0x020fc80000000000 */
[----:B------:R-:W-:Y:S01]  /*07a0*/  @!P4 FMUL R5, R5, 16777216 ;  /* 0x4b8000000505c820 */ /* 0x000fe20000400000 */
[----:B------:R-:W-:-:S03]  /*07b0*/  FADD R4, R31, -R12 ;  /* 0x8000000c1f047221 */ /* 0x000fc60000000000 */
[----:B---3--:R-:W-:-:S04]  /*07c0*/  FMUL R5, R16, R5 ;  /* 0x0000000510057220 */ /* 0x008fc80000400000 */
[C---:B------:R-:W-:Y:S01]  /*07d0*/  FMUL R28, R5.reuse, R28 ;  /* 0x0000001c051c7220 */ /* 0x040fe20000400000 */
[----:B------:R-:W-:Y:S01]  /*07e0*/  FMUL R4, R5, R4 ;  /* 0x0000000405047220 */ /* 0x000fe20000400000 */
[--C-:B----4-:R-:W-:Y:S02]  /*07f0*/  FADD R18, R33, -R12.reuse ;  /* 0x8000000c21127221 */ /* 0x110fe40000000000 */
[-CC-:B--2---:R-:W-:Y:S01]  /*0800*/  FFMA R28, R28, R14.reuse, R13.reuse ;  /* 0x0000000e1c1c7223 */ /* 0x184fe2000000000d */
[--C-:B------:R-:W-:Y:S01]  /*0810*/  FADD R8, R8, -R12.reuse ;  /* 0x8000000c08087221 */ /* 0x100fe20000000000 */
[--C-:B------:R-:W-:Y:S01]  /*0820*/  FADD R30, R30, -R12.reuse ;  /* 0x8000000c1e1e7221 */ /* 0x100fe20000000000 */
[--C-:B------:R-:W-:Y:S01]  /*0830*/  FADD R16, R29, -R12.reuse ;  /* 0x8000000c1d107221 */ /* 0x100fe20000000000 */
[--C-:B------:R-:W-:Y:S01]  /*0840*/  FFMA R33, R4, R14, R13.reuse ;  /* 0x0000000e04217223 */ /* 0x100fe2000000000d */
[C---:B------:R-:W-:Y:S01]  /*0850*/  FSETP.GEU.AND P4, PT, R28.reuse, RZ, PT ;  /* 0x000000ff1c00720b */ /* 0x040fe20003f8e000 */
[----:B------:R-:W-:Y:S01]  /*0860*/  FMUL R18, R5, R18 ;  /* 0x0000001205127220 */ /* 0x000fe20000400000 */
[--C-:B------:R-:W-:Y:S01]  /*0870*/  FADD R22, R7, -R12.reuse ;  /* 0x8000000c07167221 */ /* 0x100fe20000000000 */
[C---:B------:R-:W-:Y:S01]  /*0880*/  FMUL R8, R5.reuse, R8 ;  /* 0x0000000805087220 */ /* 0x040fe20000400000 */
[C---:B------:R-:W-:Y:S01]  /*0890*/  FMUL R16, R5.reuse, R16 ;  /* 0x0000001005107220 */ /* 0x040fe20000400000 */
[----:B------:R-:W-:Y:S01]  /*08a0*/  FMUL R30, R5, R30 ;  /* 0x0000001e051e7220 */ /* 0x000fe20000400000 */
[----:B------:R-:W-:Y:S01]  /*08b0*/  FSEL R31, R28, RZ, P4 ;  /* 0x000000ff1c1f7208 */ /* 0x000fe20002000000 */
[--C-:B------:R-:W-:Y:S01]  /*08c0*/  FFMA R18, R18, R14, R13.reuse ;  /* 0x0000000e12127223 */ /* 0x100fe2000000000d */
[----:B------:R-:W-:Y:S01]  /*08d0*/  FSETP.GEU.AND P4, PT, R33, RZ, PT ;  /* 0x000000ff2100720b */ /* 0x000fe20003f8e000 */
[--C-:B------:R-:W-:Y:S01]  /*08e0*/  FADD R32, R32, -R12.reuse ;  /* 0x8000000c20207221 */ /* 0x100fe20000000000 */
[--C-:B------:R-:W-:Y:S01]  /*08f0*/  FADD R6, R6, -R12.reuse ;  /* 0x8000000c06067221 */ /* 0x100fe20000000000 */
[--C-:B------:R-:W-:Y:S01]  /*0900*/  FADD R24, R9, -R12.reuse ;  /* 0x8000000c09187221 */ /* 0x100fe20000000000 */
[--C-:B------:R-:W-:Y:S01]  /*0910*/  FADD R34, R11, -R12.reuse ;  /* 0x8000000c0b227221 */ /* 0x100fe20000000000 */
[--C-:B------:R-:W-:Y:S01]  /*0920*/  FADD R10, R10, -R12.reuse ;  /* 0x8000000c0a0a7221 */ /* 0x100fe20000000000 */
[--C-:B0-----:R-:W-:Y:S01]  /*0930*/  FADD R40, R15, -R12.reuse ;  /* 0x8000000c0f287221 */ /* 0x101fe20000000000 */
[--C-:B------:R-:W-:Y:S01]  /*0940*/  FADD R42, R17, -R12.reuse ;  /* 0x8000000c112a7221 */ /* 0x100fe20000000000 */
[--C-:B------:R-:W-:Y:S01]  /*0950*/  FADD R44, R19, -R12.reuse ;  /* 0x8000000c132c7221 */ /* 0x100fe20000000000 */
[----:B------:R-:W-:Y:S01]  /*0960*/  FMUL R22, R5, R22 ;  /* 0x0000001605167220 */ /* 0x000fe20000400000 */
[-C--:B------:R-:W-:Y:S01]  /*0970*/  FFMA R46, R8, R14.reuse, R13 ;  /* 0x0000000e082e7223 */ /* 0x080fe2000000000d */
[----:B-1----:R-:W-:Y:S01]  /*0980*/  FADD R12, R25, -R12 ;  /* 0x8000000c190c7221 */ /* 0x002fe20000000000 */
[----:B------:R-:W-:Y:S01]  /*0990*/  SHF.R.S32.HI R8, RZ, 0x1f, R47 ;  /* 0x0000001fff087819 */ /* 0x000fe2000001142f */
[-CC-:B------:R-:W-:Y:S01]  /*09a0*/  FFMA R9, R30, R14.reuse, R13.reuse ;  /* 0x0000000e1e097223 */ /* 0x180fe2000000000d */
[--C-:B------:R-:W-:Y:S01]  /*09b0*/  FFMA R30, R16, R14, R13.reuse ;  /* 0x0000000e101e7223 */ /* 0x100fe2000000000d */
[----:B------:R-:W-:Y:S01]  /*09c0*/  FSEL R33, R33, RZ, P4 ;  /* 0x000000ff21217208 */ /* 0x000fe20002000000 */
[C---:B------:R-:W-:Y:S01]  /*09d0*/  FMUL R10, R5.reuse, R10 ;  /* 0x0000000a050a7220 */ /* 0x040fe20000400000 */
[C---:B------:R-:W-:Y:S01]  /*09e0*/  FMUL R34, R5.reuse, R34 ;  /* 0x0000002205227220 */ /* 0x040fe20000400000 */
[C---:B------:R-:W-:Y:S01]  /*09f0*/  FMUL R24, R5.reuse, R24 ;  /* 0x0000001805187220 */ /* 0x040fe20000400000 */
[C---:B------:R-:W-:Y:S01]  /*0a00*/  FMUL R6, R5.reuse, R6 ;  /* 0x0000000605067220 */ /* 0x040fe20000400000 */
[C---:B------:R-:W-:Y:S01]  /*0a10*/  FMUL R32, R5.reuse, R32 ;  /* 0x0000002005207220 */ /* 0x040fe20000400000 */
[C---:B------:R-:W-:Y:S01]  /*0a20*/  FMUL R40, R5.reuse, R40 ;  /* 0x0000002805287220 */ /* 0x040fe20000400000 */
[C---:B------:R-:W-:Y:S01]  /*0a30*/  FMUL R42, R5.reuse, R42 ;  /* 0x0000002a052a7220 */ /* 0x040fe20000400000 */
[C---:B------:R-:W-:Y:S01]  /*0a40*/  FMUL R44, R5.reuse, R44 ;  /* 0x0000002c052c7220 */ /* 0x040fe20000400000 */
[--C-:B------:R-:W-:Y:S01]  /*0a50*/  FFMA R43, R22, R14, R13.reuse ;  /* 0x0000000e162b7223 */ /* 0x100fe2000000000d */
[----:B------:R-:W0:Y:S01]  /*0a60*/  LDC.64 R16, c[0x0][0x238] ;  /* 0x00008e00ff107b82 */ /* 0x000e220000000a00 */
[----:B------:R-:W-:Y:S01]  /*0a70*/  FSETP.GEU.AND P4, PT, R18, RZ, PT ;  /* 0x000000ff1200720b */ /* 0x000fe20003f8e000 */
[----:B------:R-:W-:Y:S01]  /*0a80*/  FMUL R12, R5, R12 ;  /* 0x0000000c050c7220 */ /* 0x000fe20000400000 */
[----:B------:R-:W-:Y:S01]  /*0a90*/  LEA.HI R8, R8, R47, RZ, 0x6 ;  /* 0x0000002f08087211 */ /* 0x000fe200078f30ff */
[-CC-:B------:R-:W-:Y:S01]  /*0aa0*/  FFMA R11, R32, R14.reuse, R13.reuse ;  /* 0x0000000e200b7223 */ /* 0x180fe2000000000d */
[-CC-:B------:R-:W-:Y:S01]  /*0ab0*/  FFMA R15, R6, R14.reuse, R13.reuse ;  /* 0x0000000e060f7223 */ /* 0x180fe2000000000d */
[-CC-:B------:R-:W-:Y:S01]  /*0ac0*/  FFMA R24, R24, R14.reuse, R13.reuse ;  /* 0x0000000e18187223 */ /* 0x180fe2000000000d */
[-CC-:B------:R-:W-:Y:S01]  /*0ad0*/  FFMA R45, R34, R14.reuse, R13.reuse ;  /* 0x0000000e222d7223 */ /* 0x180fe2000000000d */
[-CC-:B------:R-:W-:Y:S01]  /*0ae0*/  FFMA R19, R10, R14.reuse, R13.reuse ;  /* 0x0000000e0a137223 */ /* 0x180fe2000000000d */
[-CC-:B------:R-:W-:Y:S01]  /*0af0*/  FFMA R40, R40, R14.reuse, R13.reuse ;  /* 0x0000000e28287223 */ /* 0x180fe2000000000d */
[-CC-:B------:R-:W-:Y:S01]  /*0b00*/  FFMA R49, R42, R14.reuse, R13.reuse ;  /* 0x0000000e2a317223 */ /* 0x180fe2000000000d */
[-CC-:B------:R-:W-:Y:S01]  /*0b10*/  FFMA R50, R44, R14.reuse, R13.reuse ;  /* 0x0000000e2c327223 */ /* 0x180fe2000000000d */
[----:B------:R-:W-:Y:S01]  /*0b20*/  FSEL R35, R18, RZ, P4 ;  /* 0x000000ff12237208 */ /* 0x000fe20002000000 */
[----:B------:R-:W-:Y:S01]  /*0b30*/  FFMA R13, R12, R14, R13 ;  /* 0x0000000e0c0d7223 */ /* 0x000fe2000000000d */
[----:B------:R-:W-:Y:S01]  /*0b40*/  FSETP.GEU.AND P4, PT, R43, RZ, PT ;  /* 0x000000ff2b00720b */ /* 0x000fe20003f8e000 */
[----:B------:R-:W-:Y:S01]  /*0b50*/  IMAD.SHL.U32 R12, R8, 0x40, RZ ;  /* 0x00000040080c7824 */ /* 0x000fe200078e00ff */
[----:B------:R-:W-:-:S02]  /*0b60*/  FSETP.GEU.AND P0, PT, R30, RZ, PT ;  /* 0x000000ff1e00720b */ /* 0x000fc40003f0e000 */
[----:B------:R-:W-:Y:S02]  /*0b70*/  LOP3.LUT R10, R8, 0xfffffc0, RZ, 0xc0, !PT ;  /* 0x0fffffc0080a7812 */ /* 0x000fe400078ec0ff */
[----:B------:R-:W-:Y:S02]  /*0b80*/  FSEL R43, R43, RZ, P4 ;  /* 0x000000ff2b2b7208 */ /* 0x000fe40002000000 */
[----:B------:R-:W-:Y:S01]  /*0b90*/  FSETP.GEU.AND P4, PT, R45, RZ, PT ;  /* 0x000000ff2d00720b */ /* 0x000fe20003f8e000 */
[----:B------:R-:W-:Y:S01]  /*0ba0*/  IMAD.IADD R10, R47, 0x1, -R10 ;  /* 0x000000012f0a7824 */ /* 0x000fe200078e0a0a */
[----:B------:R-:W-:Y:S02]  /*0bb0*/  FSEL R30, R30, RZ, P0 ;  /* 0x000000ff1e1e7208 */ /* 0x000fe40000000000 */
[----:B------:R-:W-:Y:S02]  /*0bc0*/  LOP3.LUT R27, R12, 0xfffff000, RZ, 0xc0, !PT ;  /* 0xfffff0000c1b7812 */ /* 0x000fe400078ec0ff */
[----:B------:R-:W-:-:S02]  /*0bd0*/  ISETP.GE.AND P0, PT, R38, 0x10, PT ;  /* 0x000000102600780c */ /* 0x000fc40003f06270 */
[----:B------:R-:W-:Y:S01]  /*0be0*/  FSEL R45, R45, RZ, P4 ;  /* 0x000000ff2d2d7208 */ /* 0x000fe20002000000 */
[----:B------:R-:W-:Y:S01]  /*0bf0*/  VIADD R22, R38, 0x800 ;  /* 0x0000080026167836 */ /* 0x000fe20000000000 */
[----:B------:R-:W-:Y:S01]  /*0c00*/  FSETP.GEU.AND P4, PT, R19, RZ, PT ;  /* 0x000000ff1300720b */ /* 0x000fe20003f8e000 */
[----:B------:R-:W-:Y:S01]  /*0c10*/  IMAD R27, R10, 0x10, R27 ;  /* 0x000000100a1b7824 */ /* 0x000fe200078e021b */
[----:B------:R-:W-:Y:S02]  /*0c20*/  ISETP.LT.AND P6, PT, R47, 0x100, !P0 ;  /* 0x000001002f00780c */ /* 0x000fe400047c1270 */
[----:B------:R-:W-:Y:S01]  /*0c30*/  FSEL R28, R19, RZ, P4 ;  /* 0x000000ff131c7208 */ /* 0x000fe20002000000 */
[----:B------:R-:W-:Y:S01]  /*0c40*/  IMAD.IADD R19, R22, 0x1, R27 ;  /* 0x0000000116137824 */ /* 0x000fe200078e021b */
[----:B------:R-:W-:Y:S02]  /*0c50*/  FSETP.GEU.AND P5, PT, R9, RZ, PT ;  /* 0x000000ff0900720b */ /* 0x000fe40003fae000 */
[----:B------:R-:W-:-:S02]  /*0c60*/  CS2R R4, SRZ ;  /* 0x0000000000047805 */ /* 0x000fc4000001ff00 */
[----:B------:R-:W-:Y:S01]  /*0c70*/  CS2R R6, SRZ ;  /* 0x0000000000067805 */ /* 0x000fe2000001ff00 */
[----:B0-----:R-:W-:Y:S01]  /*0c80*/  IMAD.WIDE R18, R19, 0x4, R16 ;  /* 0x0000000413127825 */ /* 0x001fe200078e0210 */
[----:B------:R-:W-:Y:S02]  /*0c90*/  FSEL R32, R9, RZ, P5 ;  /* 0x000000ff09207208 */ /* 0x000fe40002800000 */
[C---:B------:R-:W-:Y:S02]  /*0ca0*/  FSETP.GEU.AND P4, PT, R46.reuse, RZ, PT ;  /* 0x000000ff2e00720b */ /* 0x040fe40003f8e000 */
[----:B------:R-:W-:Y:S01]  /*0cb0*/  FSETP.GEU.AND P5, PT, R11, RZ, PT ;  /* 0x000000ff0b00720b */ /* 0x000fe20003fae000 */
[----:B------:R0:W2:Y:S01]  /*0cc0*/  @P6 LDG.E.EL.128 R4, desc[UR6][R18.64] ;  /* 0x0000000612046981 */ /* 0x0000a2000c2e1d00 */
[----:B------:R-:W-:Y:S02]  /*0cd0*/  LOP3.LUT R9, R47, 0x40, RZ, 0xfc, !PT ;  /* 0x000000402f097812 */ /* 0x000fe400078efcff */
[----:B------:R-:W-:-:S02]  /*0ce0*/  FSEL R46, R46, RZ, P4 ;  /* 0x000000ff2e2e7208 */ /* 0x000fc40002000000 */
[----:B------:R-:W-:Y:S02]  /*0cf0*/  FSEL R34, R11, RZ, P5 ;  /* 0x000000ff0b227208 */ /* 0x000fe40002800000 */
[----:B------:R-:W-:Y:S02]  /*0d00*/  FSETP.GEU.AND P4, PT, R40, RZ, PT ;  /* 0x000000ff2800720b */ /* 0x000fe40003f8e000 */
[C---:B------:R-:W-:Y:S02]  /*0d10*/  LEA.HI R11, R20.reuse, R9, RZ, 0x6 ;  /* 0x00000009140b7211 */ /* 0x040fe400078f30ff */
[----:B------:R-:W-:Y:S02]  /*0d20*/  LOP3.LUT R47, R47, 0xc0, RZ, 0xfc, !PT ;  /* 0x000000c02f2f7812 */ /* 0x000fe400078efcff */
[----:B------:R-:W-:Y:S02]  /*0d30*/  LEA.HI R8, R20, R21, RZ, 0x6 ;  /* 0x0000001514087211 */ /* 0x000fe400078f30ff */
[----:B------:R-:W-:Y:S01]  /*0d40*/  FSEL R48, R40, RZ, P4 ;  /* 0x000000ff28307208 */ /* 0x000fe20002000000 */
[----:B------:R-:W-:Y:S01]  /*0d50*/  IMAD.SHL.U32 R11, R11, 0x40, RZ ;  /* 0x000000400b0b7824 */ /* 0x000fe200078e00ff */
[----:B------:R-:W-:-:S02]  /*0d60*/  FSETP.GEU.AND P4, PT, R49, RZ, PT ;  /* 0x000000ff3100720b */ /* 0x000fc40003f8e000 */
[----:B------:R-:W-:Y:S02]  /*0d70*/  FSETP.GEU.AND P5, PT, R15, RZ, PT ;  /* 0x000000ff0f00720b */ /* 0x000fe40003fae000 */
[----:B------:R-:W-:Y:S01]  /*0d80*/  LEA.HI R20, R20, R47, RZ, 0x6 ;  /* 0x0000002f14147211 */ /* 0x000fe200078f30ff */
[----:B------:R-:W-:Y:S01]  /*0d90*/  IMAD.SHL.U32 R8, R8, 0x40, RZ ;  /* 0x0000004008087824 */ /* 0x000fe200078e00ff */
[----:B------:R-:W-:Y:S02]  /*0da0*/  FSEL R49, R49, RZ, P4 ;  /* 0x000000ff31317208 */ /* 0x000fe40002000000 */
[----:B------:R-:W-:Y:S02]  /*0db0*/  FSEL R42, R15, RZ, P5 ;  /* 0x000000ff0f2a7208 */ /* 0x000fe40002800000 */
[----:B------:R-:W-:Y:S02]  /*0dc0*/  FSETP.GEU.AND P4, PT, R50, RZ, PT ;  /* 0x000000ff3200720b */ /* 0x000fe40003f8e000 */
[----:B------:R-:W-:-:S02]  /*0dd0*/  SHF.L.U32 R20, R20, 0x6, RZ ;  /* 0x0000000614147819 */ /* 0x000fc400000006ff */
[----:B------:R-:W-:Y:S02]  /*0de0*/  FSETP.GEU.AND P5, PT, R24, RZ, PT ;  /* 0x000000ff1800720b */ /* 0x000fe40003fae000 */
[----:B------:R-:W-:Y:S02]  /*0df0*/  LOP3.LUT R11, R11, 0xfffff000, RZ, 0xc0, !PT ;  /* 0xfffff0000b0b7812 */ /* 0x000fe400078ec0ff */
[----:B------:R-:W-:Y:S02]  /*0e00*/  FSEL R50, R50, RZ, P4 ;  /* 0x000000ff32327208 */ /* 0x000fe40002000000 */
[----:B------:R-:W-:Y:S02]  /*0e10*/  LOP3.LUT R39, R8, 0xfffff000, RZ, 0xc0, !PT ;  /* 0xfffff00008277812 */ /* 0x000fe400078ec0ff */
[----:B------:R-:W-:Y:S01]  /*0e20*/  LOP3.LUT R41, R20, 0xfffff000, RZ, 0xc0, !PT ;  /* 0xfffff00014297812 */ /* 0x000fe200078ec0ff */
[----:B------:R-:W-:Y:S01]  /*0e30*/  IMAD R29, R10, 0x10, R11 ;  /* 0x000000100a1d7824 */ /* 0x000fe200078e020b */
[----:B------:R-:W-:-:S02]  /*0e40*/  FSEL R44, R24, RZ, P5 ;  /* 0x000000ff182c7208 */ /* 0x000fc40002800000 */
[----:B------:R-:W-:Y:S02]  /*0e50*/  FSETP.GEU.AND P4, PT, R13, RZ, PT ;  /* 0x000000ff0d00720b */ /* 0x000fe40003f8e000 */
[----:B------:R-:W-:Y:S01]  /*0e60*/  ISETP.LT.AND P5, PT, R9, 0x100, !P0 ;  /* 0x000001000900780c */ /* 0x000fe200047a1270 */
[C---:B------:R-:W-:Y:S01]  /*0e70*/  IMAD R39, R10.reuse, 0x10, R39 ;  /* 0x000000100a277824 */ /* 0x040fe200078e0227 */
[----:B------:R-:W-:Y:S01]  /*0e80*/  FSEL R51, R13, RZ, P4 ;  /* 0x000000ff0d337208 */ /* 0x000fe20002000000 */
[----:B------:R-:W-:Y:S01]  /*0e90*/  IMAD R41, R10, 0x10, R41 ;  /* 0x000000100a297824 */ /* 0x000fe200078e0229 */
[----:B------:R-:W-:Y:S01]  /*0ea0*/  ISETP.LT.AND P4, PT, R21, 0x100, !P0 ;  /* 0x000001001500780c */ /* 0x000fe20004781270 */
[C---:B------:R-:W-:Y:S01]  /*0eb0*/  IMAD.IADD R23, R22.reuse, 0x1, R29 ;  /* 0x0000000116177824 */ /* 0x040fe200078e021d */
[----:B------:R-:W-:Y:S02]  /*0ec0*/  CS2R R8, SRZ ;  /* 0x0000000000087805 */ /* 0x000fe4000001ff00 */
[----:B------:R-:W-:Y:S01]  /*0ed0*/  CS2R R10, SRZ ;  /* 0x00000000000a7805 */ /* 0x000fe2000001ff00 */
[C---:B------:R-:W-:Y:S01]  /*0ee0*/  IMAD.IADD R25, R22.reuse, 0x1, R39 ;  /* 0x0000000116197824 */ /* 0x040fe200078e0227 */
[----:B------:R-:W-:Y:S01]  /*0ef0*/  ISETP.LT.AND P0, PT, R47, 0x100, !P0 ;  /* 0x000001002f00780c */ /* 0x000fe20004701270 */
[----:B0-----:R-:W-:-:S02]  /*0f00*/  IMAD.IADD R19, R22, 0x1, R41 ;  /* 0x0000000116137824 */ /* 0x001fc400078e0229 */
[--C-:B------:R-:W-:Y:S01]  /*0f10*/  IMAD.WIDE R22, R23, 0x4, R16.reuse ;  /* 0x0000000417167825 */ /* 0x100fe200078e0210 */
[----:B------:R-:W-:Y:S02]  /*0f20*/  CS2R R12, SRZ ;  /* 0x00000000000c7805 */ /* 0x000fe4000001ff00 */
[----:B------:R-:W-:Y:S01]  /*0f30*/  CS2R R14, SRZ ;  /* 0x00000000000e7805 */ /* 0x000fe2000001ff00 */
[--C-:B------:R-:W-:Y:S01]  /*0f40*/  IMAD.WIDE R24, R25, 0x4, R16.reuse ;  /* 0x0000000419187825 */ /* 0x100fe200078e0210 */
[----:B------:R0:W3:Y:S03]  /*0f50*/  @P5 LDG.E.EL.128 R8, desc[UR6][R22.64] ;  /* 0x0000000616085981 */ /* 0x0000e6000c2e1d00 */
[----:B------:R-:W-:Y:S01]  /*0f60*/  IMAD.WIDE R20, R19, 0x4, R16 ;  /* 0x0000000413147825 */ /* 0x000fe200078e0210 */
[----:B------:R-:W-:Y:S02]  /*0f70*/  CS2R R16, SRZ ;  /* 0x0000000000107805 */ /* 0x000fe4000001ff00 */
[----:B------:R-:W-:Y:S01]  /*0f80*/  CS2R R18, SRZ ;  /* 0x0000000000127805 */ /* 0x000fe2000001ff00 */
[----:B------:R1:W4:Y:S05]  /*0f90*/  @P4 LDG.E.EL.128 R12, desc[UR6][R24.64] ;  /* 0x00000006180c4981 */ /* 0x00032a000c2e1d00 */
[----:B------:R5:W3:Y:S01]  /*0fa0*/  @P0 LDG.E.EL.128 R16, desc[UR6][R20.64] ;  /* 0x0000000614100981 */ /* 0x000ae2000c2e1d00 */
[----:B------:R-:W0:Y:S01]  /*0fb0*/  S2R R40, SR_TID.X ;  /* 0x0000000000287919 */ /* 0x000e220000002100 */
[----:B------:R-:W1:Y:S01]  /*0fc0*/  S2UR UR4, SR_CgaCtaId ;  /* 0x00000000000479c3 */ /* 0x000e620000008800 */
[----:B------:R-:W-:-:S02]  /*0fd0*/  UMOV UR5, 0x400 ;  /* 0x0000040000057882 */ /* 0x000fc40000000000 */
[----:B-1----:R-:W-:Y:S01]  /*0fe0*/  UPRMT UR4, UR4, 0x654, UR5 ;  /* 0x0000065404047896 */ /* 0x002fe20008000005 */
[----:B0-----:R-:W-:-:S04]  /*0ff0*/  SHF.L.U32 R47, R40, 0x4, RZ ;  /* 0x00000004282f7819 */ /* 0x001fc800000006ff */
[----:B------:R-:W-:-:S04]  /*1000*/  LOP3.LUT R47, R47, 0xff0, RZ, 0xc0, !PT ;  /* 0x00000ff02f2f7812 */ /* 0x000fc800078ec0ff */
[----:B------:R-:W-:-:S05]  /*1010*/  LEA.HI R22, R47, UR4, RZ, 0x1e ;  /* 0x000000042f167c11 */ /* 0x000fca000f8ff0ff */
[----:B------:R-:W-:Y:S01]  /*1020*/  IMAD R25, R47, 0x4, R22 ;  /* 0x000000042f197824 */ /* 0x000fe200078e0216 */
[----:B------:R-:W-:Y:S01]  /*1030*/  BAR.SYNC.DEFER_BLOCKING 0x0 ;  /* 0x0000000000007b1d */ /* 0x000fe20000010000 */
[C---:B------:R-:W-:Y:S01]  /*1040*/  IMAD.SHL.U32 R47, R40.reuse, 0x4, RZ ;  /* 0x00000004282f7824 */ /* 0x040fe200078e00ff */
[----:B-----5:R-:W-:-:S04]  /*1050*/  LOP3.LUT R20, R40, 0xfc, RZ, 0xc0, !PT ;  /* 0x000000fc28147812 */ /* 0x020fc800078ec0ff */
[----:B------:R-:W-:Y:S01]  /*1060*/  LOP3.LUT R47, R47, 0x3fc, RZ, 0xc0, !PT ;  /* 0x000003fc2f2f7812 */ /* 0x000fe200078ec0ff */
[----:B------:R-:W-:Y:S01]  /*1070*/  VIADD R20, R20, UR4 ;  /* 0x0000000414147c36 */ /* 0x000fe20008000000 */
[----:B------:R-:W-:Y:S04]  /*1080*/  STS [R25], R33 ;  /* 0x0000002119007388 */ /* 0x000fe80000000800 */
[----:B------:R0:W-:Y:S04]  /*1090*/  STS [R25+0x4], R32 ;  /* 0x0000042019007388 */ /* 0x0001e80000000800 */
[----:B------:R-:W-:Y:S04]  /*10a0*/  STS [R25+0x8], R31 ;  /* 0x0000081f19007388 */ /* 0x000fe80000000800 */
[----:B------:R-:W-:Y:S04]  /*10b0*/  STS [R25+0xc], R30 ;  /* 0x00000c1e19007388 */ /* 0x000fe80000000800 */
[----:B------:R-:W-:Y:S04]  /*10c0*/  STS [R25+0x10], R34 ;  /* 0x0000102219007388 */ /* 0x000fe80000000800 */
[----:B------:R-:W-:Y:S04]  /*10d0*/  STS [R25+0x14], R35 ;  /* 0x0000142319007388 */ /* 0x000fe80000000800 */
[----:B------:R-:W-:Y:S04]  /*10e0*/  STS [R25+0x18], R42 ;  /* 0x0000182a19007388 */ /* 0x000fe80000000800 */
[----:B------:R1:W-:Y:S04]  /*10f0*/  STS [R25+0x1c], R43 ;  /* 0x00001c2b19007388 */ /* 0x0003e80000000800 */
[----:B------:R-:W-:Y:S04]  /*1100*/  STS [R25+0x20], R44 ;  /* 0x0000202c19007388 */ /* 0x000fe80000000800 */
[----:B------:R-:W-:Y:S04]  /*1110*/  STS [R25+0x24], R45 ;  /* 0x0000242d19007388 */ /* 0x000fe80000000800 */
[----:B------:R-:W-:Y:S04]  /*1120*/  STS [R25+0x28], R28 ;  /* 0x0000281c19007388 */ /* 0x000fe80000000800 */
[----:B------:R5:W-:Y:S04]  /*1130*/  STS [R25+0x2c], R46 ;  /* 0x00002c2e19007388 */ /* 0x000be80000000800 */
[----:B------:R-:W-:Y:S04]  /*1140*/  STS [R25+0x30], R48 ;  /* 0x0000303019007388 */ /* 0x000fe80000000800 */
[----:B------:R-:W-:Y:S04]  /*1150*/  STS [R25+0x34], R49 ;  /* 0x0000343119007388 */ /* 0x000fe80000000800 */
[----:B------:R-:W-:Y:S04]  /*1160*/  STS [R25+0x38], R50 ;  /* 0x0000383219007388 */ /* 0x000fe80000000800 */
[----:B------:R-:W-:Y:S01]  /*1170*/  STS [R25+0x3c], R51 ;  /* 0x00003c3319007388 */ /* 0x000fe20000000800 */
[C---:B0-----:R-:W-:Y:S01]  /*1180*/  IMAD R32, R47.reuse, 0x4, R20 ;  /* 0x000000042f207824 */ /* 0x041fe200078e0214 */
[----:B-1----:R-:W0:Y:S08]  /*1190*/  LDC.64 R42, c[0x0][0x240] ;  /* 0x00009000ff2a7b82 */ /* 0x002e300000000a00 */
[----:B------:R-:W-:Y:S06]  /*11a0*/  BAR.SYNC.DEFER_BLOCKING 0x0 ;  /* 0x0000000000007b1d */ /* 0x000fec0000010000 */
[----:B------:R-:W-:Y:S04]  /*11b0*/  LDS R20, [R32] ;  /* 0x0000000020147984 */ /* 0x000fe80000000800 */
[----:B------:R-:W-:Y:S04]  /*11c0*/  LDS R21, [R32+0x4] ;  /* 0x0000040020157984 */ /* 0x000fe80000000800 */
[----:B------:R-:W-:Y:S04]  /*11d0*/  LDS R22, [R32+0x8] ;  /* 0x0000080020167984 */ /* 0x000fe80000000800 */
[----:B------:R1:W1:Y:S01]  /*11e0*/  LDS R23, [R32+0xc] ;  /* 0x00000c0020177984 */ /* 0x0002620000000800 */
[----:B------:R-:W-:Y:S01]  /*11f0*/  IMAD.IADD R31, R38, 0x1, R27 ;  /* 0x00000001261f7824 */ /* 0x000fe200078e021b */
[----:B-----5:R-:W-:-:S02]  /*1200*/  LOP3.LUT R46, R47, 0x400, RZ, 0xfc, !PT ;  /* 0x000004002f2e7812 */ /* 0x020fc400078efcff */
[C---:B------:R-:W-:Y:S02]  /*1210*/  LOP3.LUT R45, R47.reuse, 0x800, RZ, 0xfc, !PT ;  /* 0x000008002f2d7812 */ /* 0x040fe400078efcff */
[----:B------:R-:W-:Y:S01]  /*1220*/  LOP3.LUT R44, R47, 0xc00, RZ, 0xfc, !PT ;  /* 0x00000c002f2c7812 */ /* 0x000fe200078efcff */
[----:B0-----:R-:W-:Y:S01]  /*1230*/  IMAD.WIDE R30, R31, 0x4, R42 ;  /* 0x000000041f1e7825 */ /* 0x001fe200078e022a */
[----:B------:R-:W-:Y:S02]  /*1240*/  SHF.R.U32.HI R46, RZ, 0x4, R46 ;  /* 0x00000004ff2e7819 */ /* 0x000fe4000001162e */
[----:B------:R-:W-:Y:S02]  /*1250*/  SHF.R.U32.HI R45, RZ, 0x4, R45 ;  /* 0x00000004ff2d7819 */ /* 0x000fe4000001162d */
[----:B------:R-:W-:Y:S02]  /*1260*/  SHF.R.U32.HI R44, RZ, 0x4, R44 ;  /* 0x00000004ff2c7819 */ /* 0x000fe4000001162c */
[----:B------:R-:W-:-:S02]  /*1270*/  LEA R24, R46, UR4, 0x2 ;  /* 0x000000042e187c11 */ /* 0x000fc4000f8e10ff */
[----:B-1----:R-:W-:-:S03]  /*1280*/  LEA R32, R44, UR4, 0x2 ;  /* 0x000000042c207c11 */ /* 0x002fc6000f8e10ff */
[C---:B------:R-:W-:Y:S02]  /*1290*/  IMAD R28, R47.reuse, 0x4, R24 ;  /* 0x000000042f1c7824 */ /* 0x040fe400078e0218 */
[----:B------:R-:W-:Y:S02]  /*12a0*/  IMAD R51, R47, 0x4, R32 ;  /* 0x000000042f337824 */ /* 0x000fe400078e0220 */
[----:B------:R-:W-:Y:S01]  /*12b0*/  IMAD.IADD R49, R38, 0x1, R29 ;  /* 0x0000000126317824 */ /* 0x000fe200078e021d */
[----:B------:R-:W-:Y:S04]  /*12c0*/  LDS R24, [R28+0x1000] ;  /* 0x001000001c187984 */ /* 0x000fe80000000800 */
[----:B------:R-:W-:Y:S04]  /*12d0*/  LDS R25, [R28+0x1004] ;  /* 0x001004001c197984 */ /* 0x000fe80000000800 */
[----:B------:R-:W-:Y:S04]  /*12e0*/  LDS R27, [R28+0x100c] ;  /* 0x00100c001c1b7984 */ /* 0x000fe80000000800 */
[----:B------:R-:W-:Y:S04]  /*12f0*/  LDS R32, [R51+0x3000] ;  /* 0x0030000033207984 */ /* 0x000fe80000000800 */
[----:B------:R0:W-:Y:S01]  /*1300*/  @P6 STG.E.128 desc[UR6][R30.64], R20 ;  /* 0x000000141e006986 */ /* 0x0001e2000c101d06 */
[----:B------:R-:W-:-:S03]  /*1310*/  ISETP.NE.AND P6, PT, R26, RZ, PT ;  /* 0x000000ff1a00720c */ /* 0x000fc60003fc5270 */
[----:B------:R-:W1:Y:S04]  /*1320*/  LDS R26, [R28+0x1008] ;  /* 0x001008001c1a7984 */ /* 0x000e680000000800 */
[----:B------:R-:W-:Y:S04]  /*1330*/  LDS R33, [R51+0x3004] ;  /* 0x0030040033217984 */ /* 0x000fe80000000800 */
[----:B------:R-:W-:Y:S04]  /*1340*/  LDS R34, [R51+0x3008] ;  /* 0x0030080033227984 */ /* 0x000fe80000000800 */
[----:B------:R2:W-:Y:S01]  /*1350*/  LDS R35, [R51+0x300c] ;  /* 0x00300c0033237984 */ /* 0x0005e20000000800 */
[----:B0-----:R-:W-:-:S04]  /*1360*/  LEA R30, R45, UR4, 0x2 ;  /* 0x000000042d1e7c11 */ /* 0x001fc8000f8e10ff */
[----:B------:R-:W-:-:S05]  /*1370*/  LEA R50, R47, R30, 0x2 ;  /* 0x0000001e2f327211 */ /* 0x000fca00078e10ff */
[----:B------:R-:W-:Y:S04]  /*1380*/  LDS R28, [R50+0x2000] ;  /* 0x00200000321c7984 */ /* 0x000fe80000000800 */
[----:B------:R-:W-:Y:S04]  /*1390*/  LDS R29, [R50+0x2004] ;  /* 0x00200400321d7984 */ /* 0x000fe80000000800 */
[----:B------:R-:W-:Y:S04]  /*13a0*/  LDS R30, [R50+0x2008] ;  /* 0x00200800321e7984 */ /* 0x000fe80000000800 */
[----:B------:R-:W0:Y:S01]  /*13b0*/  LDS R31, [R50+0x200c] ;  /* 0x00200c00321f7984 */ /* 0x000e220000000800 */
[----:B------:R-:W-:-:S02]  /*13c0*/  IMAD.IADD R39, R38, 0x1, R39 ;  /* 0x0000000126277824 */ /* 0x000fc400078e0227 */
[----:B------:R-:W-:Y:S02]  /*13d0*/  IMAD.IADD R41, R38, 0x1, R41 ;  /* 0x0000000126297824 */ /* 0x000fe400078e0229 */
[----:B--2---:R-:W-:Y:S01]  /*13e0*/  FADD R51, R20, R4 ;  /* 0x0000000414337221 */ /* 0x004fe20000000000 */
[----:B------:R-:W-:-:S04]  /*13f0*/  IMAD.WIDE R48, R49, 0x4, R42 ;  /* 0x0000000431307825 */ /* 0x000fc800078e022a */
[----:B------:R-:W-:Y:S01]  /*1400*/  FADD R21, R21, R5 ;  /* 0x0000000515157221 */ /* 0x000fe20000000000 */
[--C-:B------:R-:W-:Y:S01]  /*1410*/  IMAD.WIDE R4, R39, 0x4, R42.reuse ;  /* 0x0000000427047825 */ /* 0x100fe200078e022a */
[----:B-1----:R1:W-:Y:S03]  /*1420*/  @P5 STG.E.128 desc[UR6][R48.64], R24 ;  /* 0x0000001830005986 */ /* 0x0023e6000c101d06 */
[----:B------:R-:W-:Y:S01]  /*1430*/  IMAD.WIDE R42, R41, 0x4, R42 ;  /* 0x00000004292a7825 */ /* 0x000fe200078e022a */
[----:B------:R-:W-:-:S03]  /*1440*/  SHF.R.U32.HI R53, RZ, 0x2, R40 ;  /* 0x00000002ff357819 */ /* 0x000fc60000011628 */
[----:B------:R-:W-:Y:S01]  /*1450*/  IMAD.SHL.U32 R40, R40, 0x400, RZ ;  /* 0x0000040028287824 */ /* 0x000fe200078e00ff */
[----:B------:R-:W-:-:S04]  /*1460*/  SGXT.U32 R53, R53, 0x6 ;  /* 0x000000063535781a */ /* 0x000fc80000000000 */
[----:B------:R-:W-:-:S04]  /*1470*/  LOP3.LUT R40, R40, 0xc00, RZ, 0xc0, !PT ;  /* 0x00000c0028287812 */ /* 0x000fc800078ec0ff */
[C---:B------:R-:W-:Y:S01]  /*1480*/  LOP3.LUT R38, R40.reuse, 0x100, RZ, 0xfc, !PT ;  /* 0x0000010028267812 */ /* 0x040fe200078efcff */
[----:B0-----:R-:W-:Y:S04]  /*1490*/  @P4 STG.E.128 desc[UR6][R4.64], R28 ;  /* 0x0000001c04004986 */ /* 0x001fe8000c101d06 */
[----:B------:R-:W-:Y:S01]  /*14a0*/  @P0 STG.E.128 desc[UR6][R42.64], R32 ;  /* 0x000000202a000986 */ /* 0x000fe2000c101d06 */
[C---:B-1----:R-:W-:Y:S02]  /*14b0*/  LOP3.LUT R48, R40.reuse, 0x200, RZ, 0xfc, !PT ;  /* 0x0000020028307812 */ /* 0x042fe400078efcff */
[C---:B------:R-:W-:Y:S02]  /*14c0*/  LOP3.LUT R49, R40.reuse, R53, RZ, 0xfc, !PT ;  /* 0x0000003528317212 */ /* 0x040fe400078efcff */
[----:B------:R-:W-:-:S02]  /*14d0*/  LOP3.LUT R50, R40, 0x300, RZ, 0xfc, !PT ;  /* 0x0000030028327812 */ /* 0x000fc400078efcff */
[----:B------:R-:W-:Y:S02]  /*14e0*/  LEA.HI R40, R40, UR4, RZ, 0x1c ;  /* 0x0000000428287c11 */ /* 0x000fe4000f8fe0ff */
[----:B------:R-:W-:Y:S02]  /*14f0*/  LEA.HI R38, R38, UR4, RZ, 0x1c ;  /* 0x0000000426267c11 */ /* 0x000fe4000f8fe0ff */
[----:B------:R-:W-:Y:S01]  /*1500*/  LEA.HI R48, R48, UR4, RZ, 0x1c ;  /* 0x0000000430307c11 */ /* 0x000fe2000f8fe0ff */
[C---:B------:R-:W-:Y:S01]  /*1510*/  IMAD R40, R49.reuse, 0x4, R40 ;  /* 0x0000000431287824 */ /* 0x040fe200078e0228 */
[----:B------:R-:W-:Y:S01]  /*1520*/  BAR.SYNC.DEFER_BLOCKING 0x0 ;  /* 0x0000000000007b1d */ /* 0x000fe20000010000 */
[----:B------:R-:W-:Y:S01]  /*1530*/  LEA.HI R50, R50, UR4, RZ, 0x1c ;  /* 0x0000000432327c11 */ /* 0x000fe2000f8fe0ff */
[C---:B------:R-:W-:Y:S02]  /*1540*/  IMAD R38, R49.reuse, 0x4, R38 ;  /* 0x0000000431267824 */ /* 0x040fe400078e0226 */
[----:B------:R-:W-:Y:S01]  /*1550*/  FADD R53, R22, R6 ;  /* 0x0000000616357221 */ /* 0x000fe20000000000 */
[C---:B------:R-:W-:Y:S01]  /*1560*/  IMAD R48, R49.reuse, 0x4, R48 ;  /* 0x0000000431307824 */ /* 0x040fe200078e0230 */
[----:B------:R-:W-:Y:S01]  /*1570*/  LEA R49, R49, R50, 0x2 ;  /* 0x0000003231317211 */ /* 0x000fe200078e10ff */
[----:B------:R-:W-:Y:S01]  /*1580*/  FADD R6, R23, R7 ;  /* 0x0000000717067221 */ /* 0x000fe20000000000 */
[----:B---3--:R-:W-:Y:S01]  /*1590*/  FADD R7, R24, R8 ;  /* 0x0000000818077221 */ /* 0x008fe20000000000 */
[----:B------:R-:W-:Y:S01]  /*15a0*/  FADD R9, R25, R9 ;  /* 0x0000000919097221 */ /* 0x000fe20000000000 */
[----:B------:R-:W-:Y:S01]  /*15b0*/  FADD R23, R26, R10 ;  /* 0x0000000a1a177221 */ /* 0x000fe20000000000 */
[----:B------:R-:W-:Y:S01]  /*15c0*/  FADD R8, R27, R11 ;  /* 0x0000000b1b087221 */ /* 0x000fe20000000000 */
[----:B----4-:R-:W-:Y:S01]  /*15d0*/  FADD R11, R28, R12 ;  /* 0x0000000c1c0b7221 */ /* 0x010fe20000000000 */
[----:B------:R-:W-:Y:S01]  /*15e0*/  FADD R13, R29, R13 ;  /* 0x0000000d1d0d7221 */ /* 0x000fe20000000000 */
[----:B------:R-:W-:Y:S01]  /*15f0*/  FADD R25, R30, R14 ;  /* 0x0000000e1e197221 */ /* 0x000fe20000000000 */
[----:B------:R-:W-:Y:S01]  /*1600*/  FADD R10, R31, R15 ;  /* 0x0000000f1f0a7221 */ /* 0x000fe20000000000 */
[----:B------:R-:W-:Y:S01]  /*1610*/  FADD R15, R32, R16 ;  /* 0x00000010200f7221 */ /* 0x000fe20000000000 */
[----:B------:R-:W-:Y:S01]  /*1620*/  FADD R17, R33, R17 ;  /* 0x0000001121117221 */ /* 0x000fe20000000000 */
[----:B------:R-:W-:Y:S04]  /*1630*/  STS [R40], R51 ;  /* 0x0000003328007388 */ /* 0x000fe80000000800 */
[----:B------:R0:W-:Y:S04]  /*1640*/  STS [R38+0x400], R21 ;  /* 0x0004001526007388 */ /* 0x0001e80000000800 */
[----:B------:R-:W-:Y:S04]  /*1650*/  STS [R48+0x800], R53 ;  /* 0x0008003530007388 */ /* 0x000fe80000000800 */
[----:B------:R-:W-:Y:S01]  /*1660*/  STS [R49+0xc00], R6 ;  /* 0x000c000631007388 */ /* 0x000fe20000000800 */
[----:B------:R-:W-:Y:S01]  /*1670*/  FADD R27, R34, R18 ;  /* 0x00000012221b7221 */ /* 0x000fe20000000000 */
[----:B------:R-:W-:Y:S01]  /*1680*/  FADD R22, R35, R19 ;  /* 0x0000001323167221 */ /* 0x000fe20000000000 */
[----:B------:R-:W-:Y:S01]  /*1690*/  LOP3.LUT R46, R46, 0x70, RZ, 0xc0, !PT ;  /* 0x000000702e2e7812 */ /* 0x000fe200078ec0ff */
[----:B------:R-:W-:Y:S01]  /*16a0*/  STS [R40+0x100], R7 ;  /* 0x0001000728007388 */ /* 0x000fe20000000800 */
[----:B------:R-:W-:Y:S01]  /*16b0*/  LOP3.LUT R45, R45, 0xb0, RZ, 0xc0, !PT ;  /* 0x000000b02d2d7812 */ /* 0x000fe200078ec0ff */
[----:B0-----:R-:W0:Y:S02]  /*16c0*/  LDC.64 R20, c[0x0][0x248] ;  /* 0x00009200ff147b82 */ /* 0x001e240000000a00 */
[----:B------:R-:W-:Y:S04]  /*16d0*/  STS [R38+0x500], R9 ;  /* 0x0005000926007388 */ /* 0x000fe80000000800 */
[----:B------:R-:W-:Y:S04]  /*16e0*/  STS [R48+0x900], R23 ;  /* 0x0009001730007388 */ /* 0x000fe80000000800 */
        /* <DEDUP_REMOVED lines=8> */
[----:B------:R-:W-:Y:S01]  /*1770*/  STS [R49+0xf00], R22 ;  /* 0x000f001631007388 */ /* 0x000fe20000000800 */
[----:B------:R-:W-:-:S02]  /*1780*/  VIADD R46, R46, UR4 ;  /* 0x000000042e2e7c36 */ /* 0x000fc40008000000 */
[----:B------:R-:W-:Y:S02]  /*1790*/  VIADD R4, R45, UR4 ;  /* 0x000000042d047c36 */ /* 0x000fe40008000000 */
[C---:B-1----:R-:W-:Y:S01]  /*17a0*/  IMAD R8, R47.reuse, 0x4, R46 ;  /* 0x000000042f087824 */ /* 0x042fe200078e022e */
[----:B------:R-:W-:Y:S01]  /*17b0*/  BAR.SYNC.DEFER_BLOCKING 0x0 ;  /* 0x0000000000007b1d */ /* 0x000fe20000010000 */
[----:B------:R-:W-:-:S05]  /*17c0*/  IMAD R12, R47, 0x4, R4 ;  /* 0x000000042f0c7824 */ /* 0x000fca00078e0204 */
[----:B------:R-:W1:Y:S04]  /*17d0*/  LDS.128 R4, [R37] ;  /* 0x0000000025047984 */ /* 0x000e680000000c00 */
[----:B------:R-:W2:Y:S04]  /*17e0*/  LDS.128 R8, [R8+0x1000] ;  /* 0x0010000008087984 */ /* 0x000ea80000000c00 */
[----:B------:R-:W3:Y:S01]  /*17f0*/  LDS.128 R12, [R12+0x2000] ;  /* 0x002000000c0c7984 */ /* 0x000ee20000000c00 */
[----:B0-----:R-:W-:Y:S01]  /*1800*/  IMAD.WIDE R16, R36, 0x4, R20 ;  /* 0x0000000424107825 */ /* 0x001fe200078e0214 */
[----:B------:R-:W-:-:S03]  /*1810*/  LOP3.LUT R44, R44, 0xf0, RZ, 0xc0, !PT ;  /* 0x000000f02c2c7812 */ /* 0x000fc600078ec0ff */
[----:B------:R-:W-:-:S04]  /*1820*/  IMAD.WIDE R18, R2, 0x4, R20 ;  /* 0x0000000402127825 */ /* 0x000fc800078e0214 */
[----:B------:R-:W-:-:S04]  /*1830*/  IMAD.WIDE R2, R3, 0x4, R20 ;  /* 0x0000000403027825 */ /* 0x000fc800078e0214 */
[----:B------:R-:W-:-:S04]  /*1840*/  VIADD R44, R44, UR4 ;  /* 0x000000042c2c7c36 */ /* 0x000fc80008000000 */
[----:B------:R-:W-:Y:S01]  /*1850*/  IMAD R44, R47, 0x4, R44 ;  /* 0x000000042f2c7824 */ /* 0x000fe200078e022c */
[----:B-1----:R0:W-:Y:S04]  /*1860*/  @P6 STG.E.128 desc[UR6][R16.64], R4 ;  /* 0x0000000410006986 */ /* 0x0021e8000c101d06 */
[----:B--2---:R0:W-:Y:S04]  /*1870*/  @P3 STG.E.128 desc[UR6][R18.64], R8 ;  /* 0x0000000812003986 */ /* 0x0041e8000c101d06 */
[----:B---3--:R0:W-:Y:S02]  /*1880*/  @P2 STG.E.128 desc[UR6][R2.64], R12 ;  /* 0x0000000c02002986 */ /* 0x0081e4000c101d06 */
[----:B0-----:R-:W-:Y:S05]  /*1890*/  @!P1 EXIT ;  /* 0x000000000000994d */ /* 0x001fea0003800000 */
[----:B------:R-:W1:Y:S01]  /*18a0*/  LDS.128 R44, [R44+0x3000] ;  /* 0x003000002c2c7984 */ /* 0x000e620000000c00 */
[----:B0-----:R-:W-:-:S05]  /*18b0*/  IMAD.WIDE R2, R0, 0x4, R20 ;  /* 0x0000000400027825 */ /* 0x001fca00078e0214 */
[----:B-1----:R-:W-:Y:S01]  /*18c0*/  STG.E.128 desc[UR6][R2.64], R44 ;  /* 0x0000002c02007986 */ /* 0x002fe2000c101d06 */
[----:B------:R-:W-:Y:S05]  /*18d0*/  EXIT ;  /* 0x000000000000794d */ /* 0x000fea0003800000 */
.L_x_0:
[----:B------:R-:W-:-:S00]  /*18e0*/  BRA `(.L_x_0) ;  /* 0xfffffffc00fc7947 */ /* 0x000fc0000383ffff */
[----:B------:R-:W-:-:S00]  /*18f0*/  NOP ;  /* 0x0000000000007918 */ /* 0x000fc00000000000 */
        /* <DEDUP_REMOVED lines=8> */
.L_x_1:


//--------------------- .nv.global.init           --------------------------
	.section	.nv.global.init,"aw",@progbits
.nv.global.init:
	.type		_$_str,@object
	.size		_$_str,(_$_str_$_2 - _$_str)
_$_str:
        /*0000*/ 	.byte	0x5f, 0x5f, 0x43, 0x55, 0x44, 0x41, 0x5f, 0x46, 0x54, 0x5a, 0x00
	.type		_$_str_$_2,@object
	.size		_$_str_$_2,(.L_1 - _$_str_$_2)
_$_str_$_2:
        /*000b*/ 	.byte	0x5f, 0x5f, 0x43, 0x55, 0x44, 0x41, 0x5f, 0x50, 0x52, 0x45, 0x43, 0x5f, 0x53, 0x51, 0x52, 0x54
        /*001b*/ 	.byte	0x00
.L_1:


//--------------------- .nv.shared.triton_poi_fused__native_batch_norm_legit_no_training_add_relu_28 --------------------------
	.section	.nv.shared.triton_poi_fused__native_batch_norm_legit_no_training_add_relu_28,"aw",@nobits
	.sectionflags	@""
	.align	16
	.zero		1024


//--------------------- .nv.constant0.triton_poi_fused__native_batch_norm_legit_no_training_add_relu_28 --------------------------
	.section	.nv.constant0.triton_poi_fused__native_batch_norm_legit_no_training_add_relu_28,"a",@progbits
	.sectionflags	@""
	.align	4
.nv.constant0.triton_poi_fused__native_batch_norm_legit_no_training_add_relu_28:
	.zero		600
